	.headerflags	@"EF_CUDA_TEXMODE_UNIFIED EF_CUDA_64BIT_ADDRESS EF_CUDA_ACCELERATORS EF_CUDA_SM90 EF_CUDA_VIRTUAL_SM(EF_CUDA_SM90)"
	.elftype	@"ET_EXEC"


//--------------------- .nv.info                  --------------------------
	.section	.nv.info,"",@"SHT_CUDA_INFO"
	.align	4


	//----- nvinfo : EIATTR_REGCOUNT
	.align		4
        /*0000*/ 	.byte	0x04, 0x2f
        /*0002*/ 	.short	(.L_1 - .L_0)
	.align		4
.L_0:
        /*0004*/ 	.word	index@(triton_poi_fused_max_4)
        /*0008*/ 	.word	0x00000012


	//----- nvinfo : EIATTR_MIN_STACK_SIZE
	.align		4
.L_1:
        /*000c*/ 	.byte	0x04, 0x12
        /*000e*/ 	.short	(.L_3 - .L_2)
	.align		4
.L_2:
        /*0010*/ 	.word	index@(triton_poi_fused_max_4)
        /*0014*/ 	.word	0x00000000


	//----- nvinfo : EIATTR_FRAME_SIZE
	.align		4
.L_3:
        /*0018*/ 	.byte	0x04, 0x11
        /*001a*/ 	.short	(.L_5 - .L_4)
	.align		4
.L_4:
        /*001c*/ 	.word	index@(triton_poi_fused_max_4)
        /*0020*/ 	.word	0x00000000


	//----- nvinfo : EIATTR_MIN_STACK_SIZE
	.align		4
.L_5:
        /*0024*/ 	.byte	0x04, 0x12
        /*0026*/ 	.short	(.L_7 - .L_6)
	.align		4
.L_6:
        /*0028*/ 	.word	index@(triton_poi_fused_max_4)
        /*002c*/ 	.word	0x00000000
.L_7:


//--------------------- .nv.info.triton_poi_fused_max_4 --------------------------
	.section	.nv.info.triton_poi_fused_max_4,"",@"SHT_CUDA_INFO"
	.sectionflags	@""
	.align	4


	//----- nvinfo : EIATTR_CUDA_API_VERSION
	.align		4
        /*0000*/ 	.byte	0x04, 0x37
        /*0002*/ 	.short	(.L_9 - .L_8)
.L_8:
        /*0004*/ 	.word	0x0000007c


	//----- nvinfo : EIATTR_KPARAM_INFO
	.align		4
.L_9:
        /*0008*/ 	.byte	0x04, 0x17
        /*000a*/ 	.short	(.L_11 - .L_10)
.L_10:
        /*000c*/ 	.word	0x00000000
        /*0010*/ 	.short	0x0003
        /*0012*/ 	.short	0x0018
        /*0014*/ 	.byte	0x00, 0xf0, 0x11, 0x00


	//----- nvinfo : EIATTR_KPARAM_INFO
	.align		4
.L_11:
        /*0018*/ 	.byte	0x04, 0x17
        /*001a*/ 	.short	(.L_13 - .L_12)
.L_12:
        /*001c*/ 	.word	0x00000000
        /*0020*/ 	.short	0x0002
        /*0022*/ 	.short	0x0010
        /*0024*/ 	.byte	0x00, 0xf4, 0x21, 0x00


	//----- nvinfo : EIATTR_KPARAM_INFO
	.align		4
.L_13:
        /*0028*/ 	.byte	0x04, 0x17
        /*002a*/ 	.short	(.L_15 - .L_14)
.L_14:
        /*002c*/ 	.word	0x00000000
        /*0030*/ 	.short	0x0001
        /*0032*/ 	.short	0x0008
        /*0034*/ 	.byte	0x00, 0xf4, 0x21, 0x00


	//----- nvinfo : EIATTR_KPARAM_INFO
	.align		4
.L_15:
        /*0038*/ 	.byte	0x04, 0x17
        /*003a*/ 	.short	(.L_17 - .L_16)
.L_16:
        /*003c*/ 	.word	0x00000000
        /*0040*/ 	.short	0x0000
        /*0042*/ 	.short	0x0000
        /*0044*/ 	.byte	0x00, 0xf4, 0x21, 0x00


	//----- nvinfo : EIATTR_SPARSE_MMA_MASK
	.align		4
.L_17:
        /*0048*/ 	.byte	0x03, 0x50
        /*004a*/ 	.short	0x0000


	//----- nvinfo : EIATTR_MAXREG_COUNT
	.align		4
        /*004c*/ 	.byte	0x03, 0x1b
        /*004e*/ 	.short	0x00ff


	//----- nvinfo : EIATTR_EXIT_INSTR_OFFSETS
	.align		4
        /*0050*/ 	.byte	0x04, 0x1c
        /*0052*/ 	.short	(.L_19 - .L_18)


	//   ....[0]....
.L_18:
        /*0054*/ 	.word	0x000005b0


	//   ....[1]....
        /*0058*/ 	.word	0x000005d0


	//----- nvinfo : EIATTR_REQNTID
	.align		4
.L_19:
        /*005c*/ 	.byte	0x04, 0x10
        /*005e*/ 	.short	(.L_21 - .L_20)
.L_20:
        /*0060*/ 	.word	0x00000080
        /*0064*/ 	.word	0x00000001
        /*0068*/ 	.word	0x00000001


	//----- nvinfo : EIATTR_CBANK_PARAM_SIZE
	.align		4
.L_21:
        /*006c*/ 	.byte	0x03, 0x19
        /*006e*/ 	.short	0x001c


	//----- nvinfo : EIATTR_PARAM_CBANK
	.align		4
        /*0070*/ 	.byte	0x04, 0x0a
        /*0072*/ 	.short	(.L_23 - .L_22)
	.align		4
.L_22:
        /*0074*/ 	.word	index@(.nv.constant0.triton_poi_fused_max_4)
        /*0078*/ 	.short	0x0210
        /*007a*/ 	.short	0x001c


	//----- nvinfo : EIATTR_SW_WAR
	.align		4
.L_23:
        /*007c*/ 	.byte	0x04, 0x36
        /*007e*/ 	.short	(.L_25 - .L_24)
.L_24:
        /*0080*/ 	.word	0x00000008
.L_25:


//--------------------- .nv.callgraph             --------------------------
	.section	.nv.callgraph,"",@"SHT_CUDA_CALLGRAPH"
	.align	4
	.sectionentsize	8
	.align		4
        /*0000*/ 	.word	0x00000000
	.align		4
        /*0004*/ 	.word	0xffffffff
	.align		4
        /*0008*/ 	.word	0x00000000
	.align		4
        /*000c*/ 	.word	0xfffffffe
	.align		4
        /*0010*/ 	.word	0x00000000
	.align		4
        /*0014*/ 	.word	0xfffffffd
	.align		4
        /*0018*/ 	.word	0x00000000
	.align		4
        /*001c*/ 	.word	0xfffffffc


//--------------------- .text.triton_poi_fused_max_4 --------------------------
	.section	.text.triton_poi_fused_max_4,"ax",@progbits
	.align	128
        .global         triton_poi_fused_max_4
        .type           triton_poi_fused_max_4,@function
        .size           triton_poi_fused_max_4,(.L_x_1 - triton_poi_fused_max_4)
        .other          triton_poi_fused_max_4,@"STO_CUDA_ENTRY STV_DEFAULT"
triton_poi_fused_max_4:
.text.triton_poi_fused_max_4:
[----:B------:R-:W0:Y:S02]  /*0000*/  LDC R1, c[0x0][0x28] ;  /* 0x00000a00ff017b82 */ /* 0x000e240000000800 */
[----:B------:R-:W1:Y:S01]  /*0010*/  S2R R0, SR_TID.X ;  /* 0x0000000000007919 */ /* 0x000e620000002100 */
[----:B------:R-:W2:Y:S01]  /*0020*/  LDC.64 R4, c[0x0][0x210] ;  /* 0x00008400ff047b82 */ /* 0x000ea20000000a00 */
[----:B------:R-:W-:Y:S01]  /*0030*/  CS2R R10, SRZ ;  /* 0x00000000000a7805 */ /* 0x000fe2000001ff00 */
[----:B------:R-:W-:Y:S01]  /*0040*/  ULDC.64 UR4, c[0x0][0x208] ;  /* 0x0000820000047ab9 */ /* 0x000fe20000000a00 */
[----:B------:R-:W3:Y:S01]  /*0050*/  S2R R3, SR_CTAID.X ;  /* 0x0000000000037919 */ /* 0x000ee20000002500 */
[----:B------:R-:W-:Y:S01]  /*0060*/  CS2R R6, SRZ ;  /* 0x0000000000067805 */ /* 0x000fe2000001ff00 */
[----:B-1----:R-:W-:-:S05]  /*0070*/  IMAD.SHL.U32 R0, R0, 0x2, RZ ;  /* 0x0000000200007824 */ /* 0x002fca00078e00ff */
[----:B------:R-:W-:-:S05]  /*0080*/  LOP3.LUT R0, R0, 0xfe, RZ, 0xc0, !PT ;  /* 0x000000fe00007812 */ /* 0x000fca00078ec0ff */
[----:B---3--:R-:W-:-:S04]  /*0090*/  IMAD R0, R3, 0x100, R0 ;  /* 0x0000010003007824 */ /* 0x008fc800078e0200 */
[C---:B------:R-:W-:Y:S01]  /*00a0*/  IMAD.SHL.U32 R3, R0.reuse, 0x4, RZ ;  /* 0x0000000400037824 */ /* 0x040fe200078e00ff */
[----:B------:R-:W-:-:S03]  /*00b0*/  ISETP.GE.AND P6, PT, R0, 0x800, PT ;  /* 0x000008000000780c */ /* 0x000fc60003fc6270 */
[----:B--2---:R-:W-:-:S10]  /*00c0*/  IMAD.WIDE R4, R3, 0x4, R4 ;  /* 0x0000000403047825 */ /* 0x004fd400078e0204 */
[----:B------:R-:W2:Y:S04]  /*00d0*/  @!P6 LDG.E.EL R10, desc[UR4][R4.64] ;  /* 0x00000004040ae981 */ /* 0x000ea8000c2e1900 */
[----:B------:R-:W3:Y:S01]  /*00e0*/  @!P6 LDG.E.EL R7, desc[UR4][R4.64+0x4] ;  /* 0x000004040407e981 */ /* 0x000ee2000c2e1900 */
[----:B------:R-:W-:-:S03]  /*00f0*/  CS2R R8, SRZ ;  /* 0x0000000000087805 */ /* 0x000fc6000001ff00 */
[----:B------:R-:W4:Y:S04]  /*0100*/  @!P6 LDG.E.EL R11, desc[UR4][R4.64+0x10] ;  /* 0x00001004040be981 */ /* 0x000f28000c2e1900 */
[----:B------:R-:W5:Y:S04]  /*0110*/  @!P6 LDG.E.EL R9, desc[UR4][R4.64+0x8] ;  /* 0x000008040409e981 */ /* 0x000f68000c2e1900 */
[----:B------:R-:W4:Y:S04]  /*0120*/  @!P6 LDG.E.EL R6, desc[UR4][R4.64+0x14] ;  /* 0x000014040406e981 */ /* 0x000f28000c2e1900 */
[----:B------:R-:W4:Y:S01]  /*0130*/  @!P6 LDG.E.EL R8, desc[UR4][R4.64+0x18] ;  /* 0x000018040408e981 */ /* 0x000f22000c2e1900 */
[----:B------:R-:W-:-:S06]  /*0140*/  CS2R R2, SRZ ;  /* 0x0000000000027805 */ /* 0x000fcc000001ff00 */
[----:B------:R-:W4:Y:S04]  /*0150*/  @!P6 LDG.E.EL R3, desc[UR4][R4.64+0xc] ;  /* 0x00000c040403e981 */ /* 0x000f28000c2e1900 */
[----:B------:R1:W4:Y:S01]  /*0160*/  @!P6 LDG.E.EL R2, desc[UR4][R4.64+0x1c] ;  /* 0x00001c040402e981 */ /* 0x000322000c2e1900 */
[----:B--2---:R-:W-:-:S04]  /*0170*/  FSETP.NAN.AND P1, PT, R10, R10, PT ;  /* 0x0000000a0a00720b */ /* 0x004fc80003f28000 */
[CC--:B---3--:R-:W-:Y:S02]  /*0180*/  FSETP.EQ.OR P2, PT, R10.reuse, R7.reuse, P1 ;  /* 0x000000070a00720b */ /* 0x0c8fe40000f42400 */
[CC--:B------:R-:W-:Y:S02]  /*0190*/  FSETP.GT.AND P0, PT, R10.reuse, R7.reuse, PT ;  /* 0x000000070a00720b */ /* 0x0c0fe40003f04000 */
[----:B------:R-:W-:-:S04]  /*01a0*/  FSETP.GT.OR P2, PT, R10, R7, P2 ;  /* 0x000000070a00720b */ /* 0x000fc80001744400 */
[CC--:B------:R-:W-:Y:S02]  /*01b0*/  FSEL R12, R10.reuse, R7.reuse, P2 ;  /* 0x000000070a0c7208 */ /* 0x0c0fe40001000000 */
[----:B------:R-:W-:-:S04]  /*01c0*/  @!P1 FSEL R10, R10, R7, P0 ;  /* 0x000000070a0a9208 */ /* 0x000fc80000000000 */
[C---:B-----5:R-:W-:Y:S02]  /*01d0*/  FSETP.GT.AND P3, PT, R10.reuse, R9, PT ;  /* 0x000000090a00720b */ /* 0x060fe40003f64000 */
[C---:B----4-:R-:W-:Y:S02]  /*01e0*/  FSETP.NAN.AND P0, PT, R11.reuse, R11, PT ;  /* 0x0000000b0b00720b */ /* 0x050fe40003f08000 */
[----:B------:R-:W-:Y:S02]  /*01f0*/  FSETP.NAN.AND P5, PT, R10, R10, PT ;  /* 0x0000000a0a00720b */ /* 0x000fe40003fa8000 */
[----:B------:R-:W-:-:S04]  /*0200*/  FSETP.EQ.OR P1, PT, R11, R6, P0 ;  /* 0x000000060b00720b */ /* 0x000fc80000722400 */
[----:B------:R-:W-:-:S03]  /*0210*/  FSETP.GT.OR P1, PT, R11, R6, P1 ;  /* 0x000000060b00720b */ /* 0x000fc60000f24400 */
[----:B------:R-:W-:Y:S02]  /*0220*/  @!P3 FSEL R10, R10, R9, P5 ;  /* 0x000000090a0ab208 */ /* 0x000fe40002800000 */
[CC--:B------:R-:W-:Y:S02]  /*0230*/  FSETP.GT.AND P5, PT, R11.reuse, R6.reuse, PT ;  /* 0x000000060b00720b */ /* 0x0c0fe40003fa4000 */
[C---:B-1----:R-:W-:Y:S02]  /*0240*/  FSEL R5, R11.reuse, R6, P1 ;  /* 0x000000060b057208 */ /* 0x042fe40000800000 */
[----:B------:R-:W-:Y:S02]  /*0250*/  FSETP.NAN.AND P4, PT, R12, R12, PT ;  /* 0x0000000c0c00720b */ /* 0x000fe40003f88000 */
[----:B------:R-:W-:Y:S02]  /*0260*/  @!P0 FSEL R11, R11, R6, P5 ;  /* 0x000000060b0b8208 */ /* 0x000fe40002800000 */
[----:B------:R-:W-:-:S02]  /*0270*/  FSETP.NAN.AND P5, PT, R5, R5, PT ;  /* 0x000000050500720b */ /* 0x000fc40003fa8000 */
[CC--:B------:R-:W-:Y:S02]  /*0280*/  FSETP.NUM.AND P3, PT, R9.reuse, R9.reuse, P4 ;  /* 0x000000090900720b */ /* 0x0c0fe40002767000 */
[-C--:B------:R-:W-:Y:S02]  /*0290*/  FSETP.NAN.AND P4, PT, R9, R9.reuse, P4 ;  /* 0x000000090900720b */ /* 0x080fe40002788000 */
[CC--:B------:R-:W-:Y:S02]  /*02a0*/  FSETP.NUM.AND P0, PT, R8.reuse, R8.reuse, P5 ;  /* 0x000000080800720b */ /* 0x0c0fe40002f07000 */
[----:B------:R-:W-:Y:S02]  /*02b0*/  FSETP.NAN.AND P5, PT, R8, R8, P5 ;  /* 0x000000080800720b */ /* 0x000fe40002fa8000 */
[CC--:B------:R-:W-:Y:S02]  /*02c0*/  FSETP.GT.OR P3, PT, R12.reuse, R9.reuse, P3 ;  /* 0x000000090c00720b */ /* 0x0c0fe40001f64400 */
[----:B------:R-:W-:-:S02]  /*02d0*/  FSETP.EQ.OR P4, PT, R12, R9, P4 ;  /* 0x000000090c00720b */ /* 0x000fc40002782400 */
[CC--:B------:R-:W-:Y:S02]  /*02e0*/  FSETP.GT.OR P0, PT, R5.reuse, R8.reuse, P0 ;  /* 0x000000080500720b */ /* 0x0c0fe40000704400 */
[-C--:B------:R-:W-:Y:S02]  /*02f0*/  FSETP.EQ.OR P5, PT, R5, R8.reuse, P5 ;  /* 0x000000080500720b */ /* 0x080fe40002fa2400 */
[----:B------:R-:W-:Y:S02]  /*0300*/  PLOP3.LUT P3, PT, P3, P4, PT, 0xa8, 0x0 ;  /* 0x000000000000781c */ /* 0x000fe40001f69570 */
[----:B------:R-:W-:Y:S02]  /*0310*/  FSETP.GT.AND P4, PT, R11, R8, PT ;  /* 0x000000080b00720b */ /* 0x000fe40003f84000 */
[----:B------:R-:W-:Y:S02]  /*0320*/  PLOP3.LUT P0, PT, P0, P5, PT, 0xa8, 0x0 ;  /* 0x000000000000781c */ /* 0x000fe4000070b570 */
[----:B------:R-:W-:-:S02]  /*0330*/  FSEL R12, R12, R9, P3 ;  /* 0x000000090c0c7208 */ /* 0x000fc40001800000 */
[----:B------:R-:W-:Y:S02]  /*0340*/  SEL R14, RZ, 0x1, P2 ;  /* 0x00000001ff0e7807 */ /* 0x000fe40001000000 */
[----:B------:R-:W-:Y:S02]  /*0350*/  FSEL R7, R5, R8, P0 ;  /* 0x0000000805077208 */ /* 0x000fe40000000000 */
[----:B------:R-:W1:Y:S01]  /*0360*/  LDC.64 R4, c[0x0][0x218] ;  /* 0x00008600ff047b82 */ /* 0x000e620000000a00 */
[----:B------:R-:W-:Y:S02]  /*0370*/  SEL R14, R14, 0x2, P3 ;  /* 0x000000020e0e7807 */ /* 0x000fe40001800000 */
[----:B------:R-:W-:Y:S02]  /*0380*/  FSETP.NAN.AND P2, PT, R12, R12, PT ;  /* 0x0000000c0c00720b */ /* 0x000fe40003f48000 */
[----:B------:R-:W-:Y:S02]  /*0390*/  SEL R15, RZ, 0x1, P1 ;  /* 0x00000001ff0f7807 */ /* 0x000fe40000800000 */
[----:B------:R-:W-:-:S02]  /*03a0*/  FSETP.NAN.AND P5, PT, R11, R11, PT ;  /* 0x0000000b0b00720b */ /* 0x000fc40003fa8000 */
[----:B------:R-:W-:Y:S02]  /*03b0*/  FSETP.NAN.AND P1, PT, R3, R3, PT ;  /* 0x000000030300720b */ /* 0x000fe40003f28000 */
[----:B------:R-:W-:Y:S02]  /*03c0*/  SEL R13, R14, 0x3, P2 ;  /* 0x000000030e0d7807 */ /* 0x000fe40001000000 */
[----:B------:R-:W-:Y:S02]  /*03d0*/  SEL R15, R15, 0x2, P0 ;  /* 0x000000020f0f7807 */ /* 0x000fe40000000000 */
[----:B------:R-:W-:Y:S02]  /*03e0*/  FSETP.NAN.AND P3, PT, R7, R7, PT ;  /* 0x000000070700720b */ /* 0x000fe40003f68000 */
[----:B------:R-:W-:Y:S02]  /*03f0*/  @!P4 FSEL R11, R11, R8, P5 ;  /* 0x000000080b0bc208 */ /* 0x000fe40002800000 */
[----:B------:R-:W-:Y:S01]  /*0400*/  FSETP.NEU.AND P4, PT, R12, R3, PT ;  /* 0x000000030c00720b */ /* 0x000fe20003f8d000 */
[----:B------:R-:W2:Y:S01]  /*0410*/  LDC.64 R8, c[0x0][0x220] ;  /* 0x00008800ff087b82 */ /* 0x000ea20000000a00 */
[----:B------:R-:W-:-:S02]  /*0420*/  SEL R13, R13, 0x3, P1 ;  /* 0x000000030d0d7807 */ /* 0x000fc40000800000 */
[-C--:B------:R-:W-:Y:S02]  /*0430*/  FSETP.NAN.AND P0, PT, R2, R2.reuse, PT ;  /* 0x000000020200720b */ /* 0x080fe40003f08000 */
[----:B------:R-:W-:Y:S02]  /*0440*/  SEL R6, R15, 0x3, P3 ;  /* 0x000000030f067807 */ /* 0x000fe40001800000 */
[----:B------:R-:W-:Y:S02]  /*0450*/  SEL R13, R14, R13, !P4 ;  /* 0x0000000d0e0d7207 */ /* 0x000fe40006000000 */
[----:B------:R-:W-:Y:S02]  /*0460*/  FSETP.NEU.AND P5, PT, R7, R2, PT ;  /* 0x000000020700720b */ /* 0x000fe40003fad000 */
[----:B------:R-:W-:Y:S02]  /*0470*/  SEL R6, R6, 0x3, P0 ;  /* 0x0000000306067807 */ /* 0x000fe40000000000 */
[----:B------:R-:W-:-:S02]  /*0480*/  FSETP.GT.AND P4, PT, R12, R3, PT ;  /* 0x000000030c00720b */ /* 0x000fc40003f84000 */
[----:B------:R-:W-:Y:S02]  /*0490*/  @P2 SEL R13, R13, R14, P1 ;  /* 0x0000000e0d0d2207 */ /* 0x000fe40000800000 */
[----:B------:R-:W-:Y:S02]  /*04a0*/  SEL R6, R15, R6, !P5 ;  /* 0x000000060f067207 */ /* 0x000fe40006800000 */
[----:B------:R-:W-:Y:S02]  /*04b0*/  FSETP.GT.AND P1, PT, R10, R3, PT ;  /* 0x000000030a00720b */ /* 0x000fe40003f24000 */
[-C--:B------:R-:W-:Y:S02]  /*04c0*/  FSETP.GT.AND P2, PT, R11, R2.reuse, PT ;  /* 0x000000020b00720b */ /* 0x080fe40003f44000 */
[----:B------:R-:W-:Y:S02]  /*04d0*/  SEL R14, R14, R13, P4 ;  /* 0x0000000d0e0e7207 */ /* 0x000fe40002000000 */
[----:B------:R-:W-:-:S02]  /*04e0*/  FSETP.GT.AND P5, PT, R7, R2, PT ;  /* 0x000000020700720b */ /* 0x000fc40003fa4000 */
[----:B------:R-:W-:Y:S01]  /*04f0*/  @P3 SEL R6, R6, R15, P0 ;  /* 0x0000000f06063207 */ /* 0x000fe20000000000 */
[----:B-1----:R-:W-:-:S03]  /*0500*/  IMAD.WIDE R12, R0, 0x8, R4 ;  /* 0x00000008000c7825 */ /* 0x002fc600078e0204 */
[----:B------:R-:W-:Y:S01]  /*0510*/  SEL R6, R15, R6, P5 ;  /* 0x000000060f067207 */ /* 0x000fe20002800000 */
[----:B------:R-:W-:Y:S02]  /*0520*/  @!P6 IMAD.MOV.U32 R4, RZ, RZ, R14 ;  /* 0x000000ffff04e224 */ /* 0x000fe400078e000e */
[----:B------:R-:W-:Y:S02]  /*0530*/  @!P6 IMAD.MOV.U32 R5, RZ, RZ, RZ ;  /* 0x000000ffff05e224 */ /* 0x000fe400078e00ff */
[----:B------:R-:W-:Y:S01]  /*0540*/  @!P6 IMAD.MOV.U32 R7, RZ, RZ, RZ ;  /* 0x000000ffff07e224 */ /* 0x000fe200078e00ff */
[----:B------:R-:W-:Y:S02]  /*0550*/  FSETP.NAN.AND P0, PT, R10, R10, PT ;  /* 0x0000000a0a00720b */ /* 0x000fe40003f08000 */
[----:B------:R-:W-:Y:S02]  /*0560*/  FSETP.NAN.AND P3, PT, R11, R11, PT ;  /* 0x0000000b0b00720b */ /* 0x000fe40003f68000 */
[----:B------:R1:W-:Y:S01]  /*0570*/  @!P6 STG.E.128 desc[UR4][R12.64], R4 ;  /* 0x000000040c00e986 */ /* 0x0003e2000c101d04 */
[----:B--2---:R-:W-:Y:S01]  /*0580*/  IMAD.WIDE R8, R0, 0x4, R8 ;  /* 0x0000000400087825 */ /* 0x004fe200078e0208 */
[----:B------:R-:W-:-:S02]  /*0590*/  @!P1 SEL R10, R10, R3, P0 ;  /* 0x000000030a0a9207 */ /* 0x000fc40000000000 */
[----:B------:R-:W-:Y:S01]  /*05a0*/  @!P2 SEL R11, R11, R2, P3 ;  /* 0x000000020b0ba207 */ /* 0x000fe20001800000 */
[----:B------:R-:W-:Y:S06]  /*05b0*/  @P6 EXIT ;  /* 0x000000000000694d */ /* 0x000fec0003800000 */
[----:B------:R-:W-:Y:S01]  /*05c0*/  STG.E.64 desc[UR4][R8.64], R10 ;  /* 0x0000000a08007986 */ /* 0x000fe2000c101b04 */
[----:B------:R-:W-:Y:S05]  /*05d0*/  EXIT ;  /* 0x000000000000794d */ /* 0x000fea0003800000 */
.L_x_0:
[----:B------:R-:W-:-:S00]  /*05e0*/  BRA `(.L_x_0) ;  /* 0xfffffffc00fc7947 */ /* 0x000fc0000383ffff */
[----:B------:R-:W-:-:S00]  /*05f0*/  NOP ;  /* 0x0000000000007918 */ /* 0x000fc00000000000 */
        /* <DEDUP_REMOVED lines=8> */
.L_x_1:


//--------------------- .nv.constant0.triton_poi_fused_max_4 --------------------------
	.section	.nv.constant0.triton_poi_fused_max_4,"a",@progbits
	.sectionflags	@""
	.align	4
.nv.constant0.triton_poi_fused_max_4:
	.zero		556
